//
// Generated by NVIDIA NVVM Compiler
//
// Compiler Build ID: CL-36424714
// Cuda compilation tools, release 13.0, V13.0.88
// Based on NVVM 20.0.0
//

.version 9.0
.target sm_100
.address_size 64

	// .globl	_Z7TopDowniPiS_iS_S_Ri

.visible .entry _Z7TopDowniPiS_iS_S_Ri(
	.param .u32 _Z7TopDowniPiS_iS_S_Ri_param_0,
	.param .u64 .ptr .align 1 _Z7TopDowniPiS_iS_S_Ri_param_1,
	.param .u64 .ptr .align 1 _Z7TopDowniPiS_iS_S_Ri_param_2,
	.param .u32 _Z7TopDowniPiS_iS_S_Ri_param_3,
	.param .u64 .ptr .align 1 _Z7TopDowniPiS_iS_S_Ri_param_4,
	.param .u64 .ptr .align 1 _Z7TopDowniPiS_iS_S_Ri_param_5,
	.param .u64 .ptr .align 1 _Z7TopDowniPiS_iS_S_Ri_param_6
)
{
	.reg .pred 	%p<6>;
	.reg .b32 	%r<34>;
	.reg .b64 	%rd<17>;

	ld.param.u32 	%r17, [_Z7TopDowniPiS_iS_S_Ri_param_0];
	ld.param.u64 	%rd6, [_Z7TopDowniPiS_iS_S_Ri_param_1];
	ld.param.u64 	%rd7, [_Z7TopDowniPiS_iS_S_Ri_param_2];
	ld.param.u32 	%r16, [_Z7TopDowniPiS_iS_S_Ri_param_3];
	ld.param.u64 	%rd9, [_Z7TopDowniPiS_iS_S_Ri_param_4];
	ld.param.u64 	%rd8, [_Z7TopDowniPiS_iS_S_Ri_param_5];
	cvta.to.global.u64 	%rd1, %rd9;
	mov.u32 	%r18, %ctaid.x;
	mov.u32 	%r19, %ntid.x;
	mov.u32 	%r20, %tid.x;
	mad.lo.s32 	%r1, %r18, %r19, %r20;
	setp.ge.s32 	%p1, %r1, %r17;
	@%p1 bra 	$L__BB0_8;
	cvta.to.global.u64 	%rd10, %rd6;
	mul.wide.s32 	%rd11, %r1, 4;
	add.s64 	%rd2, %rd10, %rd11;
	ld.global.u32 	%r31, [%rd2];
	ld.global.u32 	%r32, [%rd2+4];
	sub.s32 	%r21, %r32, %r31;
	setp.ge.s32 	%p2, %r31, %r21;
	@%p2 bra 	$L__BB0_8;
	add.s32 	%r4, %r16, 1;
	cvta.to.global.u64 	%rd3, %rd7;
	cvta.to.global.u64 	%rd4, %rd8;
	mov.b32 	%r33, 0;
	mov.u32 	%r29, %r31;
$L__BB0_3:
	mul.wide.s32 	%rd12, %r29, 4;
	add.s64 	%rd13, %rd3, %rd12;
	ld.global.u32 	%r9, [%rd13];
	mul.wide.s32 	%rd14, %r9, 4;
	add.s64 	%rd5, %rd4, %rd14;
	ld.global.u32 	%r23, [%rd5];
	setp.ge.s32 	%p3, %r4, %r23;
	@%p3 bra 	$L__BB0_5;
	st.global.u32 	[%rd5], %r4;
	add.s64 	%rd16, %rd1, %rd14;
	st.global.u32 	[%rd16], %r29;
	ld.global.u32 	%r32, [%rd2+4];
	ld.global.u32 	%r31, [%rd2];
	mov.b32 	%r33, 1;
$L__BB0_5:
	add.s32 	%r29, %r29, 1;
	sub.s32 	%r25, %r32, %r31;
	setp.lt.s32 	%p4, %r29, %r25;
	@%p4 bra 	$L__BB0_3;
	setp.eq.s32 	%p5, %r33, 0;
	@%p5 bra 	$L__BB0_8;
	mov.b32 	%r26, 1;
	st.global.u32 	[%rd1], %r26;
$L__BB0_8:
	ret;

}


// ===== COMPILED SASS (sm_100) =====

	.target	sm_100

	.elftype	@"ET_EXEC"


//--------------------- .note.nv.tkinfo           --------------------------
	.section	.note.nv.tkinfo,"",@"SHT_NOTE"
	.sectionflags	@"SHF_NOTE_NV_TKINFO"
	.tkinfo
        /*0018*/ 	.word	0x00000002
        /*0030*/ 	.string	""
        /*0030*/ 	.string	"ptxas"
        /*0030*/ 	.string	"Cuda compilation tools, release 13.0, V13.0.88"
        /*0030*/ 	.string	"Build cuda_13.0.r13.0/compiler.36424714_0"
        /*0030*/ 	.string	"-arch sm_100 -m 64 "



//--------------------- .note.nv.cuinfo           --------------------------
	.section	.note.nv.cuinfo,"",@"SHT_NOTE"
	.sectionflags	@"SHF_NOTE_NV_CUINFO"
        /*0018*/ 	.short	0x0002
        /*001a*/ 	.short	0x0064
        /*001c*/ 	.short	0x0082
	.zero		2


//--------------------- .nv.info                  --------------------------
	.section	.nv.info,"",@"SHT_CUDA_INFO"
	.align	4


	//----- nvinfo : EIATTR_REGCOUNT
	.align		4
        /*0000*/ 	.byte	0x04, 0x2f
        /*0002*/ 	.short	(.L_1 - .L_0)
	.align		4
.L_0:
        /*0004*/ 	.word	index@(_Z7TopDowniPiS_iS_S_Ri)
        /*0008*/ 	.word	0x00000016


	//----- nvinfo : EIATTR_FRAME_SIZE
	.align		4
.L_1:
        /*000c*/ 	.byte	0x04, 0x11
        /*000e*/ 	.short	(.L_3 - .L_2)
	.align		4
.L_2:
        /*0010*/ 	.word	index@(_Z7TopDowniPiS_iS_S_Ri)
        /*0014*/ 	.word	0x00000000


	//----- nvinfo : EIATTR_MIN_STACK_SIZE
	.align		4
.L_3:
        /*0018*/ 	.byte	0x04, 0x12
        /*001a*/ 	.short	(.L_5 - .L_4)
	.align		4
.L_4:
        /*001c*/ 	.word	index@(_Z7TopDowniPiS_iS_S_Ri)
        /*0020*/ 	.word	0x00000000
.L_5:


//--------------------- .nv.compat                --------------------------
	.section	.nv.compat,"",@"SHT_CUDA_COMPAT_INFO"
	.align	4
        /*0000*/ 	.byte	0x02, 0x09, 0x00, 0x00, 0x02, 0x02, 0x01, 0x00, 0x02, 0x05, 0x05, 0x00, 0x03, 0x07, 0x01, 0x01
        /*0010*/ 	.byte	0x02, 0x03, 0x00, 0x00, 0x02, 0x06, 0x01, 0x00, 0x04, 0x0b, 0x08, 0x00, 0x09, 0x00, 0x00, 0x00
        /*0020*/ 	.byte	0x00, 0x00, 0x00, 0x00


//--------------------- .nv.info._Z7TopDowniPiS_iS_S_Ri --------------------------
	.section	.nv.info._Z7TopDowniPiS_iS_S_Ri,"",@"SHT_CUDA_INFO"
	.sectionflags	@""
	.align	4


	//----- nvinfo : EIATTR_CUDA_API_VERSION
	.align		4
        /*0000*/ 	.byte	0x04, 0x37
        /*0002*/ 	.short	(.L_7 - .L_6)
.L_6:
        /*0004*/ 	.word	0x00000082


	//----- nvinfo : EIATTR_KPARAM_INFO
	.align		4
.L_7:
        /*0008*/ 	.byte	0x04, 0x17
        /*000a*/ 	.short	(.L_9 - .L_8)
.L_8:
        /*000c*/ 	.word	0x00000000
        /*0010*/ 	.short	0x0006
        /*0012*/ 	.short	0x0030
        /*0014*/ 	.byte	0x00, 0xf5, 0x21, 0x00


	//----- nvinfo : EIATTR_KPARAM_INFO
	.align		4
.L_9:
        /*0018*/ 	.byte	0x04, 0x17
        /*001a*/ 	.short	(.L_11 - .L_10)
.L_10:
        /*001c*/ 	.word	0x00000000
        /*0020*/ 	.short	0x0005
        /*0022*/ 	.short	0x0028
        /*0024*/ 	.byte	0x00, 0xf5, 0x21, 0x00


	//----- nvinfo : EIATTR_KPARAM_INFO
	.align		4
.L_11:
        /*0028*/ 	.byte	0x04, 0x17
        /*002a*/ 	.short	(.L_13 - .L_12)
.L_12:
        /*002c*/ 	.word	0x00000000
        /*0030*/ 	.short	0x0004
        /*0032*/ 	.short	0x0020
        /*0034*/ 	.byte	0x00, 0xf5, 0x21, 0x00


	//----- nvinfo : EIATTR_KPARAM_INFO
	.align		4
.L_13:
        /*0038*/ 	.byte	0x04, 0x17
        /*003a*/ 	.short	(.L_15 - .L_14)
.L_14:
        /*003c*/ 	.word	0x00000000
        /*0040*/ 	.short	0x0003
        /*0042*/ 	.short	0x0018
        /*0044*/ 	.byte	0x00, 0xf0, 0x11, 0x00


	//----- nvinfo : EIATTR_KPARAM_INFO
	.align		4
.L_15:
        /*0048*/ 	.byte	0x04, 0x17
        /*004a*/ 	.short	(.L_17 - .L_16)
.L_16:
        /*004c*/ 	.word	0x00000000
        /*0050*/ 	.short	0x0002
        /*0052*/ 	.short	0x0010
        /*0054*/ 	.byte	0x00, 0xf5, 0x21, 0x00


	//----- nvinfo : EIATTR_KPARAM_INFO
	.align		4
.L_17:
        /*0058*/ 	.byte	0x04, 0x17
        /*005a*/ 	.short	(.L_19 - .L_18)
.L_18:
        /*005c*/ 	.word	0x00000000
        /*0060*/ 	.short	0x0001
        /*0062*/ 	.short	0x0008
        /*0064*/ 	.byte	0x00, 0xf5, 0x21, 0x00


	//----- nvinfo : EIATTR_KPARAM_INFO
	.align		4
.L_19:
        /*0068*/ 	.byte	0x04, 0x17
        /*006a*/ 	.short	(.L_21 - .L_20)
.L_20:
        /*006c*/ 	.word	0x00000000
        /*0070*/ 	.short	0x0000
        /*0072*/ 	.short	0x0000
        /*0074*/ 	.byte	0x00, 0xf0, 0x11, 0x00


	//----- nvinfo : EIATTR_SPARSE_MMA_MASK
	.align		4
.L_21:
        /*0078*/ 	.byte	0x03, 0x50
        /*007a*/ 	.short	0x0000


	//----- nvinfo : EIATTR_MAXREG_COUNT
	.align		4
        /*007c*/ 	.byte	0x03, 0x1b
        /*007e*/ 	.short	0x00ff


	//----- nvinfo : EIATTR_MERCURY_ISA_VERSION
	.align		4
        /*0080*/ 	.byte	0x03, 0x5f
        /*0082*/ 	.short	0x0101


	//----- nvinfo : EIATTR_VRC_CTA_INIT_COUNT
	.align		4
        /*0084*/ 	.byte	0x02, 0x4a
	.zero		1
	.zero		1


	//----- nvinfo : EIATTR_EXIT_INSTR_OFFSETS
	.align		4
        /*0088*/ 	.byte	0x04, 0x1c
        /*008a*/ 	.short	(.L_23 - .L_22)


	//   ....[0]....
.L_22:
        /*008c*/ 	.word	0x00000070


	//   ....[1]....
        /*0090*/ 	.word	0x000000f0


	//   ....[2]....
        /*0094*/ 	.word	0x000002c0


	//   ....[3]....
        /*0098*/ 	.word	0x00000300


	//----- nvinfo : EIATTR_CRS_STACK_SIZE
	.align		4
.L_23:
        /*009c*/ 	.byte	0x04, 0x1e
        /*009e*/ 	.short	(.L_25 - .L_24)
.L_24:
        /*00a0*/ 	.word	0x00000000


	//----- nvinfo : EIATTR_CBANK_PARAM_SIZE
	.align		4
.L_25:
        /*00a4*/ 	.byte	0x03, 0x19
        /*00a6*/ 	.short	0x0038


	//----- nvinfo : EIATTR_PARAM_CBANK
	.align		4
        /*00a8*/ 	.byte	0x04, 0x0a
        /*00aa*/ 	.short	(.L_27 - .L_26)
	.align		4
.L_26:
        /*00ac*/ 	.word	index@(.nv.constant0._Z7TopDowniPiS_iS_S_Ri)
        /*00b0*/ 	.short	0x0380
        /*00b2*/ 	.short	0x0038


	//----- nvinfo : EIATTR_SW_WAR
	.align		4
.L_27:
        /*00b4*/ 	.byte	0x04, 0x36
        /*00b6*/ 	.short	(.L_29 - .L_28)
.L_28:
        /*00b8*/ 	.word	0x00000008
.L_29:


//--------------------- .nv.callgraph             --------------------------
	.section	.nv.callgraph,"",@"SHT_CUDA_CALLGRAPH"
	.align	4
	.sectionentsize	8
	.align		4
        /*0000*/ 	.word	0x00000000
	.align		4
        /*0004*/ 	.word	0xffffffff
	.align		4
        /*0008*/ 	.word	0x00000000
	.align		4
        /*000c*/ 	.word	0xfffffffe
	.align		4
        /*0010*/ 	.word	0x00000000
	.align		4
        /*0014*/ 	.word	0xfffffffd
	.align		4
        /*0018*/ 	.word	0x00000000
	.align		4
        /*001c*/ 	.word	0xfffffffc


//--------------------- .text._Z7TopDowniPiS_iS_S_Ri --------------------------
	.section	.text._Z7TopDowniPiS_iS_S_Ri,"ax",@progbits
	.align	128
        .global         _Z7TopDowniPiS_iS_S_Ri
        .type           _Z7TopDowniPiS_iS_S_Ri,@function
        .size           _Z7TopDowniPiS_iS_S_Ri,(.L_x_5 - _Z7TopDowniPiS_iS_S_Ri)
        .other          _Z7TopDowniPiS_iS_S_Ri,@"STO_CUDA_ENTRY STV_DEFAULT"
_Z7TopDowniPiS_iS_S_Ri:
.text._Z7TopDowniPiS_iS_S_Ri:
[----:B------:R-:W-:Y:S01]  /*0000*/  LDC R1, c[0x0][0x37c] ;  /* 0x0000df00ff017b82 */ /* 0x000fe20000000800 */
[----:B------:R-:W0:Y:S07]  /*0010*/  S2R R0, SR_TID.X ;  /* 0x0000000000007919 */ /* 0x000e2e0000002100 */
[----:B------:R-:W0:Y:S01]  /*0020*/  S2UR UR4, SR_CTAID.X ;  /* 0x00000000000479c3 */ /* 0x000e220000002500 */
[----:B------:R-:W1:Y:S07]  /*0030*/  LDCU UR5, c[0x0][0x380] ;  /* 0x00007000ff0577ac */ /* 0x000e6e0008000800 */
[----:B------:R-:W0:Y:S02]  /*0040*/  LDC R5, c[0x0][0x360] ;  /* 0x0000d800ff057b82 */ /* 0x000e240000000800 */
[----:B0-----:R-:W-:-:S05]  /*0050*/  IMAD R5, R5, UR4, R0 ;  /* 0x0000000405057c24 */ /* 0x001fca000f8e0200 */
[----:B-1----:R-:W-:-:S13]  /*0060*/  ISETP.GE.AND P0, PT, R5, UR5, PT ;  /* 0x0000000505007c0c */ /* 0x002fda000bf06270 */
[----:B------:R-:W-:Y:S05]  /*0070*/  @P0 EXIT ;  /* 0x000000000000094d */ /* 0x000fea0003800000 */
[----:B------:R-:W0:Y:S01]  /*0080*/  LDC.64 R2, c[0x0][0x388] ;  /* 0x0000e200ff027b82 */ /* 0x000e220000000a00 */
[----:B------:R-:W1:Y:S01]  /*0090*/  LDCU.64 UR4, c[0x0][0x358] ;  /* 0x00006b00ff0477ac */ /* 0x000e620008000a00 */
[----:B0-----:R-:W-:-:S05]  /*00a0*/  IMAD.WIDE R2, R5, 0x4, R2 ;  /* 0x0000000405027825 */ /* 0x001fca00078e0202 */
[----:B-1----:R-:W2:Y:S04]  /*00b0*/  LDG.E R0, desc[UR4][R2.64] ;  /* 0x0000000402007981 */ /* 0x002ea8000c1e1900 */
[----:B------:R-:W2:Y:S02]  /*00c0*/  LDG.E R11, desc[UR4][R2.64+0x4] ;  /* 0x00000404020b7981 */ /* 0x000ea4000c1e1900 */
[----:B--2---:R-:W-:-:S05]  /*00d0*/  IMAD.IADD R5, R11, 0x1, -R0 ;  /* 0x000000010b057824 */ /* 0x004fca00078e0a00 */
[----:B------:R-:W-:-:S13]  /*00e0*/  ISETP.GE.AND P0, PT, R0, R5, PT ;  /* 0x000000050000720c */ /* 0x000fda0003f06270 */
[----:B------:R-:W-:Y:S05]  /*00f0*/  @P0 EXIT ;  /* 0x000000000000094d */ /* 0x000fea0003800000 */
[----:B------:R-:W0:Y:S01]  /*0100*/  LDC R17, c[0x0][0x398] ;  /* 0x0000e600ff117b82 */ /* 0x000e220000000800 */
[----:B------:R-:W-:Y:S01]  /*0110*/  BSSY.RECONVERGENT B0, `(.L_x_0) ;  /* 0x000001a000007945 */ /* 0x000fe20003800200 */
[----:B------:R-:W-:Y:S01]  /*0120*/  PLOP3.LUT P0, PT, PT, PT, PT, 0x8, 0x80 ;  /* 0x000000000080781c */ /* 0x000fe20003f0e170 */
[----:B------:R-:W-:Y:S01]  /*0130*/  IMAD.MOV.U32 R19, RZ, RZ, R0 ;  /* 0x000000ffff137224 */ /* 0x000fe200078e0000 */
[----:B------:R-:W-:-:S04]  /*0140*/  MOV R15, R11 ;  /* 0x0000000b000f7202 */ /* 0x000fc80000000f00 */
[----:B------:R-:W1:Y:S08]  /*0150*/  LDC.64 R4, c[0x0][0x390] ;  /* 0x0000e400ff047b82 */ /* 0x000e700000000a00 */
[----:B------:R-:W2:Y:S08]  /*0160*/  LDC.64 R6, c[0x0][0x3a8] ;  /* 0x0000ea00ff067b82 */ /* 0x000eb00000000a00 */
[----:B------:R-:W3:Y:S01]  /*0170*/  LDC.64 R8, c[0x0][0x3a0] ;  /* 0x0000e800ff087b82 */ /* 0x000ee20000000a00 */
[----:B0-----:R-:W-:-:S07]  /*0180*/  IADD3 R17, PT, PT, R17, 0x1, RZ ;  /* 0x0000000111117810 */ /* 0x001fce0007ffe0ff */
.L_x_3:
[----:B-1----:R-:W-:-:S06]  /*0190*/  IMAD.WIDE R10, R19, 0x4, R4 ;  /* 0x00000004130a7825 */ /* 0x002fcc00078e0204 */
[----:B------:R-:W2:Y:S02]  /*01a0*/  LDG.E R11, desc[UR4][R10.64] ;  /* 0x000000040a0b7981 */ /* 0x000ea4000c1e1900 */
[----:B--2---:R-:W-:-:S05]  /*01b0*/  IMAD.WIDE R12, R11, 0x4, R6 ;  /* 0x000000040b0c7825 */ /* 0x004fca00078e0206 */
[----:B------:R-:W2:Y:S01]  /*01c0*/  LDG.E R14, desc[UR4][R12.64] ;  /* 0x000000040c0e7981 */ /* 0x000ea2000c1e1900 */
[----:B------:R-:W-:Y:S01]  /*01d0*/  BSSY.RECONVERGENT B1, `(.L_x_1) ;  /* 0x0000009000017945 */ /* 0x000fe20003800200 */
[----:B--2---:R-:W-:-:S13]  /*01e0*/  ISETP.GE.AND P1, PT, R17, R14, PT ;  /* 0x0000000e1100720c */ /* 0x004fda0003f26270 */
[----:B------:R-:W-:Y:S05]  /*01f0*/  @P1 BRA `(.L_x_2) ;  /* 0x0000000000181947 */ /* 0x000fea0003800000 */
[----:B---3--:R-:W-:Y:S01]  /*0200*/  IMAD.WIDE R10, R11, 0x4, R8 ;  /* 0x000000040b0a7825 */ /* 0x008fe200078e0208 */
[----:B------:R0:W-:Y:S04]  /*0210*/  STG.E desc[UR4][R12.64], R17 ;  /* 0x000000110c007986 */ /* 0x0001e8000c101904 */
[----:B------:R0:W-:Y:S04]  /*0220*/  STG.E desc[UR4][R10.64], R19 ;  /* 0x000000130a007986 */ /* 0x0001e8000c101904 */
[----:B------:R0:W5:Y:S04]  /*0230*/  LDG.E R15, desc[UR4][R2.64+0x4] ;  /* 0x00000404020f7981 */ /* 0x000168000c1e1900 */
[----:B------:R0:W5:Y:S01]  /*0240*/  LDG.E R0, desc[UR4][R2.64] ;  /* 0x0000000402007981 */ /* 0x000162000c1e1900 */
[----:B------:R-:W-:-:S13]  /*0250*/  PLOP3.LUT P0, PT, PT, PT, PT, 0x80, 0x8 ;  /* 0x000000000008781c */ /* 0x000fda0003f0f070 */
.L_x_2:
[----:B------:R-:W-:Y:S05]  /*0260*/  BSYNC.RECONVERGENT B1 ;  /* 0x0000000000017941 */ /* 0x000fea0003800200 */
.L_x_1:
[----:B0-----:R-:W-:Y:S01]  /*0270*/  VIADD R19, R19, 0x1 ;  /* 0x0000000113137836 */ /* 0x001fe20000000000 */
[----:B-----5:R-:W-:-:S04]  /*0280*/  IADD3 R10, PT, PT, -R0, R15, RZ ;  /* 0x0000000f000a7210 */ /* 0x020fc80007ffe1ff */
[----:B------:R-:W-:-:S13]  /*0290*/  ISETP.GE.AND P1, PT, R19, R10, PT ;  /* 0x0000000a1300720c */ /* 0x000fda0003f26270 */
[----:B------:R-:W-:Y:S05]  /*02a0*/  @!P1 BRA `(.L_x_3) ;  /* 0xfffffffc00b89947 */ /* 0x000fea000383ffff */
[----:B------:R-:W-:Y:S05]  /*02b0*/  BSYNC.RECONVERGENT B0 ;  /* 0x0000000000007941 */ /* 0x000fea0003800200 */
.L_x_0:
[----:B------:R-:W-:Y:S05]  /*02c0*/  @!P0 EXIT ;  /* 0x000000000000894d */ /* 0x000fea0003800000 */
[----:B------:R-:W0:Y:S01]  /*02d0*/  LDC.64 R2, c[0x0][0x3a0] ;  /* 0x0000e800ff027b82 */ /* 0x000e220000000a00 */
[----:B------:R-:W-:-:S05]  /*02e0*/  IMAD.MOV.U32 R5, RZ, RZ, 0x1 ;  /* 0x00000001ff057424 */ /* 0x000fca00078e00ff */
[----:B0-----:R-:W-:Y:S01]  /*02f0*/  STG.E desc[UR4][R2.64], R5 ;  /* 0x0000000502007986 */ /* 0x001fe2000c101904 */
[----:B------:R-:W-:Y:S05]  /*0300*/  EXIT ;  /* 0x000000000000794d */ /* 0x000fea0003800000 */
.L_x_4:
[----:B------:R-:W-:-:S00]  /*0310*/  BRA `(.L_x_4) ;  /* 0xfffffffc00fc7947 */ /* 0x000fc0000383ffff */
[----:B------:R-:W-:-:S00]  /*0320*/  NOP ;  /* 0x0000000000007918 */ /* 0x000fc00000000000 */
        /* <DEDUP_REMOVED lines=13> */
.L_x_5:


//--------------------- .nv.shared.reserved.0     --------------------------
	.section	.nv.shared.reserved.0,"aw",@nobits
	.weak		__nv_reservedSMEM_offset_0_alias
	.size		__nv_reservedSMEM_offset_0_alias, 0, 64
	.other		__nv_reservedSMEM_offset_0_alias,@"STO_CUDA_RESERVED_SHARED STV_DEFAULT"
__nv_reservedSMEM_offset_0_alias:
	.zero		0
	.zero		64


//--------------------- .nv.constant0._Z7TopDowniPiS_iS_S_Ri --------------------------
	.section	.nv.constant0._Z7TopDowniPiS_iS_S_Ri,"a",@progbits
	.sectionflags	@""
	.align	4
.nv.constant0._Z7TopDowniPiS_iS_S_Ri:
	.zero		952


//--------------------- SYMBOLS --------------------------

	.type		.nv.reservedSmem.offset0,@object
	.size		.nv.reservedSmem.offset0,0x4
